//
// Generated by NVIDIA NVVM Compiler
//
// Compiler Build ID: CL-36424714
// Cuda compilation tools, release 13.0, V13.0.88
// Based on NVVM 20.0.0
//

.version 9.0
.target sm_100
.address_size 64

	// .globl	_Z13softmaxKernelPKfPfi
.extern .shared .align 16 .b8 sdata[];

.visible .entry _Z13softmaxKernelPKfPfi(
	.param .u64 .ptr .align 1 _Z13softmaxKernelPKfPfi_param_0,
	.param .u64 .ptr .align 1 _Z13softmaxKernelPKfPfi_param_1,
	.param .u32 _Z13softmaxKernelPKfPfi_param_2
)
{
	.reg .pred 	%p<10>;
	.reg .b32 	%r<21>;
	.reg .b32 	%f<30>;
	.reg .b64 	%rd<9>;

	ld.param.u64 	%rd1, [_Z13softmaxKernelPKfPfi_param_0];
	ld.param.u64 	%rd2, [_Z13softmaxKernelPKfPfi_param_1];
	ld.param.u32 	%r9, [_Z13softmaxKernelPKfPfi_param_2];
	mov.u32 	%r10, %ctaid.x;
	mov.u32 	%r1, %tid.x;
	mad.lo.s32 	%r2, %r9, %r10, %r1;
	setp.ge.s32 	%p1, %r1, %r9;
	mov.f32 	%f28, 0fFF800000;
	@%p1 bra 	$L__BB0_2;
	cvta.to.global.u64 	%rd3, %rd1;
	mul.wide.s32 	%rd4, %r2, 4;
	add.s64 	%rd5, %rd3, %rd4;
	ld.global.f32 	%f28, [%rd5];
$L__BB0_2:
	shl.b32 	%r11, %r1, 2;
	mov.u32 	%r12, sdata;
	add.s32 	%r3, %r12, %r11;
	st.shared.f32 	[%r3], %f28;
	mov.u32 	%r20, %ntid.x;
	setp.lt.u32 	%p2, %r20, 2;
	@%p2 bra 	$L__BB0_7;
	mov.u32 	%r19, %r20;
$L__BB0_4:
	shr.u32 	%r6, %r19, 1;
	bar.sync 	0;
	setp.ge.u32 	%p3, %r1, %r6;
	@%p3 bra 	$L__BB0_6;
	ld.shared.f32 	%f6, [%r3];
	shl.b32 	%r13, %r6, 2;
	add.s32 	%r14, %r3, %r13;
	ld.shared.f32 	%f7, [%r14];
	max.f32 	%f8, %f6, %f7;
	st.shared.f32 	[%r3], %f8;
$L__BB0_6:
	setp.gt.u32 	%p4, %r19, 3;
	mov.u32 	%r19, %r6;
	@%p4 bra 	$L__BB0_4;
$L__BB0_7:
	setp.ge.s32 	%p5, %r1, %r9;
	bar.sync 	0;
	mov.f32 	%f29, 0f00000000;
	@%p5 bra 	$L__BB0_9;
	ld.shared.f32 	%f10, [sdata];
	sub.f32 	%f11, %f28, %f10;
	fma.rn.f32 	%f12, %f11, 0f3BBB989D, 0f3F000000;
	cvt.sat.f32.f32 	%f13, %f12;
	mov.f32 	%f14, 0f4B400001;
	mov.f32 	%f15, 0f437C0000;
	fma.rm.f32 	%f16, %f13, %f15, %f14;
	add.f32 	%f17, %f16, 0fCB40007F;
	neg.f32 	%f18, %f17;
	fma.rn.f32 	%f19, %f11, 0f3FB8AA3B, %f18;
	fma.rn.f32 	%f20, %f11, 0f32A57060, %f19;
	mov.b32 	%r15, %f16;
	shl.b32 	%r16, %r15, 23;
	mov.b32 	%f21, %r16;
	ex2.approx.ftz.f32 	%f22, %f20;
	mul.f32 	%f29, %f22, %f21;
$L__BB0_9:
	setp.lt.u32 	%p6, %r20, 2;
	st.shared.f32 	[%r3], %f29;
	@%p6 bra 	$L__BB0_13;
$L__BB0_10:
	shr.u32 	%r8, %r20, 1;
	bar.sync 	0;
	setp.ge.u32 	%p7, %r1, %r8;
	@%p7 bra 	$L__BB0_12;
	shl.b32 	%r17, %r8, 2;
	add.s32 	%r18, %r3, %r17;
	ld.shared.f32 	%f23, [%r18];
	ld.shared.f32 	%f24, [%r3];
	add.f32 	%f25, %f23, %f24;
	st.shared.f32 	[%r3], %f25;
$L__BB0_12:
	setp.gt.u32 	%p8, %r20, 3;
	mov.u32 	%r20, %r8;
	@%p8 bra 	$L__BB0_10;
$L__BB0_13:
	setp.ge.s32 	%p9, %r1, %r9;
	bar.sync 	0;
	@%p9 bra 	$L__BB0_15;
	ld.shared.f32 	%f26, [sdata];
	div.rn.f32 	%f27, %f29, %f26;
	cvta.to.global.u64 	%rd6, %rd2;
	mul.wide.s32 	%rd7, %r2, 4;
	add.s64 	%rd8, %rd6, %rd7;
	st.global.f32 	[%rd8], %f27;
$L__BB0_15:
	ret;

}


// ===== COMPILED SASS (sm_100) =====

	.target	sm_100

	.elftype	@"ET_EXEC"


//--------------------- .note.nv.tkinfo           --------------------------
	.section	.note.nv.tkinfo,"",@"SHT_NOTE"
	.sectionflags	@"SHF_NOTE_NV_TKINFO"
	.tkinfo
        /*0018*/ 	.word	0x00000002
        /*0030*/ 	.string	""
        /*0030*/ 	.string	"ptxas"
        /*0030*/ 	.string	"Cuda compilation tools, release 13.0, V13.0.88"
        /*0030*/ 	.string	"Build cuda_13.0.r13.0/compiler.36424714_0"
        /*0030*/ 	.string	"-arch sm_100 -m 64 "



//--------------------- .note.nv.cuinfo           --------------------------
	.section	.note.nv.cuinfo,"",@"SHT_NOTE"
	.sectionflags	@"SHF_NOTE_NV_CUINFO"
        /*0018*/ 	.short	0x0002
        /*001a*/ 	.short	0x0064
        /*001c*/ 	.short	0x0082
	.zero		2


//--------------------- .nv.info                  --------------------------
	.section	.nv.info,"",@"SHT_CUDA_INFO"
	.align	4


	//----- nvinfo : EIATTR_REGCOUNT
	.align		4
        /*0000*/ 	.byte	0x04, 0x2f
        /*0002*/ 	.short	(.L_1 - .L_0)
	.align		4
.L_0:
        /*0004*/ 	.word	index@(_Z13softmaxKernelPKfPfi)
        /*0008*/ 	.word	0x00000010


	//----- nvinfo : EIATTR_FRAME_SIZE
	.align		4
.L_1:
        /*000c*/ 	.byte	0x04, 0x11
        /*000e*/ 	.short	(.L_3 - .L_2)
	.align		4
.L_2:
        /*0010*/ 	.word	index@($__internal_0_$__cuda_sm3x_div_rn_noftz_f32_slowpath)
        /*0014*/ 	.word	0x00000000


	//----- nvinfo : EIATTR_FRAME_SIZE
	.align		4
.L_3:
        /*0018*/ 	.byte	0x04, 0x11
        /*001a*/ 	.short	(.L_5 - .L_4)
	.align		4
.L_4:
        /*001c*/ 	.word	index@(_Z13softmaxKernelPKfPfi)
        /*0020*/ 	.word	0x00000000


	//----- nvinfo : EIATTR_MIN_STACK_SIZE
	.align		4
.L_5:
        /*0024*/ 	.byte	0x04, 0x12
        /*0026*/ 	.short	(.L_7 - .L_6)
	.align		4
.L_6:
        /*0028*/ 	.word	index@(_Z13softmaxKernelPKfPfi)
        /*002c*/ 	.word	0x00000000
.L_7:


//--------------------- .nv.compat                --------------------------
	.section	.nv.compat,"",@"SHT_CUDA_COMPAT_INFO"
	.align	4
        /*0000*/ 	.byte	0x02, 0x09, 0x00, 0x00, 0x02, 0x02, 0x01, 0x00, 0x02, 0x05, 0x05, 0x00, 0x03, 0x07, 0x01, 0x01
        /*0010*/ 	.byte	0x02, 0x03, 0x00, 0x00, 0x02, 0x06, 0x01, 0x00, 0x04, 0x0b, 0x08, 0x00, 0x01, 0x00, 0x00, 0x00
        /*0020*/ 	.byte	0x00, 0x00, 0x00, 0x00


//--------------------- .nv.info._Z13softmaxKernelPKfPfi --------------------------
	.section	.nv.info._Z13softmaxKernelPKfPfi,"",@"SHT_CUDA_INFO"
	.sectionflags	@""
	.align	4


	//----- nvinfo : EIATTR_CUDA_API_VERSION
	.align		4
        /*0000*/ 	.byte	0x04, 0x37
        /*0002*/ 	.short	(.L_9 - .L_8)
.L_8:
        /*0004*/ 	.word	0x00000082


	//----- nvinfo : EIATTR_KPARAM_INFO
	.align		4
.L_9:
        /*0008*/ 	.byte	0x04, 0x17
        /*000a*/ 	.short	(.L_11 - .L_10)
.L_10:
        /*000c*/ 	.word	0x00000000
        /*0010*/ 	.short	0x0002
        /*0012*/ 	.short	0x0010
        /*0014*/ 	.byte	0x00, 0xf0, 0x11, 0x00


	//----- nvinfo : EIATTR_KPARAM_INFO
	.align		4
.L_11:
        /*0018*/ 	.byte	0x04, 0x17
        /*001a*/ 	.short	(.L_13 - .L_12)
.L_12:
        /*001c*/ 	.word	0x00000000
        /*0020*/ 	.short	0x0001
        /*0022*/ 	.short	0x0008
        /*0024*/ 	.byte	0x00, 0xf5, 0x21, 0x00


	//----- nvinfo : EIATTR_KPARAM_INFO
	.align		4
.L_13:
        /*0028*/ 	.byte	0x04, 0x17
        /*002a*/ 	.short	(.L_15 - .L_14)
.L_14:
        /*002c*/ 	.word	0x00000000
        /*0030*/ 	.short	0x0000
        /*0032*/ 	.short	0x0000
        /*0034*/ 	.byte	0x00, 0xf5, 0x21, 0x00


	//----- nvinfo : EIATTR_SPARSE_MMA_MASK
	.align		4
.L_15:
        /*0038*/ 	.byte	0x03, 0x50
        /*003a*/ 	.short	0x0000


	//----- nvinfo : EIATTR_MAXREG_COUNT
	.align		4
        /*003c*/ 	.byte	0x03, 0x1b
        /*003e*/ 	.short	0x00ff


	//----- nvinfo : EIATTR_NUM_BARRIERS
	.align		4
        /*0040*/ 	.byte	0x02, 0x4c
        /*0042*/ 	.byte	0x01
	.zero		1


	//----- nvinfo : EIATTR_MERCURY_ISA_VERSION
	.align		4
        /*0044*/ 	.byte	0x03, 0x5f
        /*0046*/ 	.short	0x0101


	//----- nvinfo : EIATTR_VRC_CTA_INIT_COUNT
	.align		4
        /*0048*/ 	.byte	0x02, 0x4a
	.zero		1
	.zero		1


	//----- nvinfo : EIATTR_EXIT_INSTR_OFFSETS
	.align		4
        /*004c*/ 	.byte	0x04, 0x1c
        /*004e*/ 	.short	(.L_17 - .L_16)


	//   ....[0]....
.L_16:
        /*0050*/ 	.word	0x00000470


	//   ....[1]....
        /*0054*/ 	.word	0x000005d0


	//----- nvinfo : EIATTR_CRS_STACK_SIZE
	.align		4
.L_17:
        /*0058*/ 	.byte	0x04, 0x1e
        /*005a*/ 	.short	(.L_19 - .L_18)
.L_18:
        /*005c*/ 	.word	0x00000000


	//----- nvinfo : EIATTR_CBANK_PARAM_SIZE
	.align		4
.L_19:
        /*0060*/ 	.byte	0x03, 0x19
        /*0062*/ 	.short	0x0014


	//----- nvinfo : EIATTR_PARAM_CBANK
	.align		4
        /*0064*/ 	.byte	0x04, 0x0a
        /*0066*/ 	.short	(.L_21 - .L_20)
	.align		4
.L_20:
        /*0068*/ 	.word	index@(.nv.constant0._Z13softmaxKernelPKfPfi)
        /*006c*/ 	.short	0x0380
        /*006e*/ 	.short	0x0014


	//----- nvinfo : EIATTR_SW_WAR
	.align		4
.L_21:
        /*0070*/ 	.byte	0x04, 0x36
        /*0072*/ 	.short	(.L_23 - .L_22)
.L_22:
        /*0074*/ 	.word	0x00000008
.L_23:


//--------------------- .nv.callgraph             --------------------------
	.section	.nv.callgraph,"",@"SHT_CUDA_CALLGRAPH"
	.align	4
	.sectionentsize	8
	.align		4
        /*0000*/ 	.word	0x00000000
	.align		4
        /*0004*/ 	.word	0xffffffff
	.align		4
        /*0008*/ 	.word	0x00000000
	.align		4
        /*000c*/ 	.word	0xfffffffe
	.align		4
        /*0010*/ 	.word	0x00000000
	.align		4
        /*0014*/ 	.word	0xfffffffd
	.align		4
        /*0018*/ 	.word	0x00000000
	.align		4
        /*001c*/ 	.word	0xfffffffc


//--------------------- .text._Z13softmaxKernelPKfPfi --------------------------
	.section	.text._Z13softmaxKernelPKfPfi,"ax",@progbits
	.align	128
        .global         _Z13softmaxKernelPKfPfi
        .type           _Z13softmaxKernelPKfPfi,@function
        .size           _Z13softmaxKernelPKfPfi,(.L_x_20 - _Z13softmaxKernelPKfPfi)
        .other          _Z13softmaxKernelPKfPfi,@"STO_CUDA_ENTRY STV_DEFAULT"
_Z13softmaxKernelPKfPfi:
.text._Z13softmaxKernelPKfPfi:
[----:B------:R-:W-:Y:S01]  /*0000*/  LDC R1, c[0x0][0x37c] ;  /* 0x0000df00ff017b82 */ /* 0x000fe20000000800 */
[----:B------:R-:W0:Y:S07]  /*0010*/  S2R R0, SR_TID.X ;  /* 0x0000000000007919 */ /* 0x000e2e0000002100 */
[----:B------:R-:W0:Y:S01]  /*0020*/  LDC R3, c[0x0][0x390] ;  /* 0x0000e400ff037b82 */ /* 0x000e220000000800 */
[----:B------:R-:W1:Y:S07]  /*0030*/  LDCU.64 UR6, c[0x0][0x358] ;  /* 0x00006b00ff0677ac */ /* 0x000e6e0008000a00 */
[----:B------:R-:W2:Y:S01]  /*0040*/  S2UR UR4, SR_CTAID.X ;  /* 0x00000000000479c3 */ /* 0x000ea20000002500 */
[----:B0-----:R-:W-:Y:S01]  /*0050*/  ISETP.GE.AND P0, PT, R0, R3, PT ;  /* 0x000000030000720c */ /* 0x001fe20003f06270 */
[----:B--2---:R-:W-:-:S02]  /*0060*/  IMAD R2, R3, UR4, R0 ;  /* 0x0000000403027c24 */ /* 0x004fc4000f8e0200 */
[----:B------:R-:W-:-:S10]  /*0070*/  IMAD.MOV.U32 R3, RZ, RZ, -0x800000 ;  /* 0xff800000ff037424 */ /* 0x000fd400078e00ff */
[----:B------:R-:W0:Y:S02]  /*0080*/  @!P0 LDC.64 R4, c[0x0][0x380] ;  /* 0x0000e000ff048b82 */ /* 0x000e240000000a00 */
[----:B0-----:R-:W-:-:S05]  /*0090*/  @!P0 IMAD.WIDE R4, R2, 0x4, R4 ;  /* 0x0000000402048825 */ /* 0x001fca00078e0204 */
[----:B-1----:R-:W2:Y:S01]  /*00a0*/  @!P0 LDG.E R3, desc[UR6][R4.64] ;  /* 0x0000000604038981 */ /* 0x002ea2000c1e1900 */
[----:B------:R-:W0:Y:S01]  /*00b0*/  S2UR UR5, SR_CgaCtaId ;  /* 0x00000000000579c3 */ /* 0x000e220000008800 */
[----:B------:R-:W-:Y:S01]  /*00c0*/  UMOV UR4, 0x400 ;  /* 0x0000040000047882 */ /* 0x000fe20000000000 */
[----:B------:R-:W1:Y:S02]  /*00d0*/  LDCU UR8, c[0x0][0x360] ;  /* 0x00006c00ff0877ac */ /* 0x000e640008000800 */
[----:B-1----:R-:W-:Y:S02]  /*00e0*/  UISETP.GE.U32.AND UP0, UPT, UR8, 0x2, UPT ;  /* 0x000000020800788c */ /* 0x002fe4000bf06070 */
[----:B------:R-:W-:Y:S01]  /*00f0*/  IMAD.U32 R7, RZ, RZ, UR8 ;  /* 0x00000008ff077e24 */ /* 0x000fe2000f8e00ff */
[----:B0-----:R-:W-:-:S06]  /*0100*/  ULEA UR4, UR5, UR4, 0x18 ;  /* 0x0000000405047291 */ /* 0x001fcc000f8ec0ff */
[----:B------:R-:W-:-:S05]  /*0110*/  LEA R6, R0, UR4, 0x2 ;  /* 0x0000000400067c11 */ /* 0x000fca000f8e10ff */
[----:B--2---:R0:W-:Y:S01]  /*0120*/  STS [R6], R3 ;  /* 0x0000000306007388 */ /* 0x0041e20000000800 */
[----:B------:R-:W-:Y:S05]  /*0130*/  BRA.U !UP0, `(.L_x_0) ;  /* 0x0000000108307547 */ /* 0x000fea000b800000 */
[----:B------:R-:W-:-:S07]  /*0140*/  IMAD.MOV.U32 R4, RZ, RZ, R7 ;  /* 0x000000ffff047224 */ /* 0x000fce00078e0007 */
.L_x_1:
[----:B------:R-:W-:Y:S01]  /*0150*/  BAR.SYNC.DEFER_BLOCKING 0x0 ;  /* 0x0000000000007b1d */ /* 0x000fe20000010000 */
[----:B------:R-:W-:-:S04]  /*0160*/  SHF.R.U32.HI R9, RZ, 0x1, R4 ;  /* 0x00000001ff097819 */ /* 0x000fc80000011604 */
[----:B------:R-:W-:-:S13]  /*0170*/  ISETP.GE.U32.AND P0, PT, R0, R9, PT ;  /* 0x000000090000720c */ /* 0x000fda0003f06070 */
[----:B------:R-:W-:Y:S01]  /*0180*/  @!P0 IMAD R8, R9, 0x4, R6 ;  /* 0x0000000409088824 */ /* 0x000fe200078e0206 */
[----:B------:R-:W-:Y:S05]  /*0190*/  @!P0 LDS R5, [R6] ;  /* 0x0000000006058984 */ /* 0x000fea0000000800 */
[----:B------:R-:W1:Y:S02]  /*01a0*/  @!P0 LDS R8, [R8] ;  /* 0x0000000008088984 */ /* 0x000e640000000800 */
[----:B-1----:R-:W-:-:S05]  /*01b0*/  @!P0 FMNMX R5, R5, R8, !PT ;  /* 0x0000000805058209 */ /* 0x002fca0007800000 */
[----:B------:R1:W-:Y:S01]  /*01c0*/  @!P0 STS [R6], R5 ;  /* 0x0000000506008388 */ /* 0x0003e20000000800 */
[----:B------:R-:W-:Y:S01]  /*01d0*/  ISETP.GT.U32.AND P0, PT, R4, 0x3, PT ;  /* 0x000000030400780c */ /* 0x000fe20003f04070 */
[----:B------:R-:W-:-:S12]  /*01e0*/  IMAD.MOV.U32 R4, RZ, RZ, R9 ;  /* 0x000000ffff047224 */ /* 0x000fd800078e0009 */
[----:B-1----:R-:W-:Y:S05]  /*01f0*/  @P0 BRA `(.L_x_1) ;  /* 0xfffffffc00d40947 */ /* 0x002fea000383ffff */
.L_x_0:
[----:B------:R-:W1:Y:S01]  /*0200*/  LDCU UR4, c[0x0][0x390] ;  /* 0x00007200ff0477ac */ /* 0x000e620008000800 */
[----:B------:R-:W-:Y:S01]  /*0210*/  BSSY.RECONVERGENT B0, `(.L_x_2) ;  /* 0x0000015000007945 */ /* 0x000fe20003800200 */
[----:B------:R-:W-:Y:S01]  /*0220*/  BAR.SYNC.DEFER_BLOCKING 0x0 ;  /* 0x0000000000007b1d */ /* 0x000fe20000010000 */
[----:B------:R-:W-:Y:S01]  /*0230*/  ISETP.GE.U32.AND P0, PT, R7, 0x2, PT ;  /* 0x000000020700780c */ /* 0x000fe20003f06070 */
[----:B------:R-:W-:Y:S01]  /*0240*/  IMAD.MOV.U32 R5, RZ, RZ, RZ ;  /* 0x000000ffff057224 */ /* 0x000fe200078e00ff */
[----:B-1----:R-:W-:-:S13]  /*0250*/  ISETP.GE.AND P1, PT, R0, UR4, PT ;  /* 0x0000000400007c0c */ /* 0x002fda000bf26270 */
[----:B------:R-:W-:Y:S05]  /*0260*/  @P1 BRA `(.L_x_3) ;  /* 0x00000000003c1947 */ /* 0x000fea0003800000 */
[----:B------:R-:W1:Y:S01]  /*0270*/  S2UR UR5, SR_CgaCtaId ;  /* 0x00000000000579c3 */ /* 0x000e620000008800 */
[----:B------:R-:W-:Y:S01]  /*0280*/  UMOV UR4, 0x400 ;  /* 0x0000040000047882 */ /* 0x000fe20000000000 */
[----:B------:R-:W-:Y:S02]  /*0290*/  IMAD.MOV.U32 R5, RZ, RZ, 0x3bbb989d ;  /* 0x3bbb989dff057424 */ /* 0x000fe400078e00ff */
[----:B------:R-:W-:Y:S01]  /*02a0*/  IMAD.MOV.U32 R8, RZ, RZ, 0x437c0000 ;  /* 0x437c0000ff087424 */ /* 0x000fe200078e00ff */
[----:B-1----:R-:W-:-:S09]  /*02b0*/  ULEA UR4, UR5, UR4, 0x18 ;  /* 0x0000000405047291 */ /* 0x002fd2000f8ec0ff */
[----:B------:R-:W1:Y:S02]  /*02c0*/  LDS R4, [UR4] ;  /* 0x00000004ff047984 */ /* 0x000e640008000800 */
[----:B-1----:R-:W-:-:S04]  /*02d0*/  FADD R4, -R4, R3 ;  /* 0x0000000304047221 */ /* 0x002fc80000000100 */
[----:B0-----:R-:W-:-:S04]  /*02e0*/  FFMA.SAT R3, R4, R5, 0.5 ;  /* 0x3f00000004037423 */ /* 0x001fc80000002005 */
[----:B------:R-:W-:-:S04]  /*02f0*/  FFMA.RM R3, R3, R8, 12582913 ;  /* 0x4b40000103037423 */ /* 0x000fc80000004008 */
[C---:B------:R-:W-:Y:S01]  /*0300*/  FADD R5, R3.reuse, -12583039 ;  /* 0xcb40007f03057421 */ /* 0x040fe20000000000 */
[----:B------:R-:W-:-:S03]  /*0310*/  IMAD.SHL.U32 R3, R3, 0x800000, RZ ;  /* 0x0080000003037824 */ /* 0x000fc600078e00ff */
[----:B------:R-:W-:-:S04]  /*0320*/  FFMA R5, R4, 1.4426950216293334961, -R5 ;  /* 0x3fb8aa3b04057823 */ /* 0x000fc80000000805 */
[----:B------:R-:W-:-:S06]  /*0330*/  FFMA R4, R4, 1.925963033500011079e-08, R5 ;  /* 0x32a5706004047823 */ /* 0x000fcc0000000005 */
[----:B------:R-:W0:Y:S02]  /*0340*/  MUFU.EX2 R4, R4 ;  /* 0x0000000400047308 */ /* 0x000e240000000800 */
[----:B0-----:R-:W-:-:S07]  /*0350*/  FMUL R5, R3, R4 ;  /* 0x0000000403057220 */ /* 0x001fce0000400000 */
.L_x_3:
[----:B------:R-:W-:Y:S05]  /*0360*/  BSYNC.RECONVERGENT B0 ;  /* 0x0000000000007941 */ /* 0x000fea0003800200 */
.L_x_2:
[----:B------:R1:W-:Y:S01]  /*0370*/  STS [R6], R5 ;  /* 0x0000000506007388 */ /* 0x0003e20000000800 */
[----:B------:R-:W-:Y:S05]  /*0380*/  @!P0 BRA `(.L_x_4) ;  /* 0x00000000002c8947 */ /* 0x000fea0003800000 */
.L_x_5:
[----:B------:R-:W-:Y:S01]  /*0390*/  BAR.SYNC.DEFER_BLOCKING 0x0 ;  /* 0x0000000000007b1d */ /* 0x000fe20000010000 */
[----:B------:R-:W-:-:S04]  /*03a0*/  SHF.R.U32.HI R11, RZ, 0x1, R7 ;  /* 0x00000001ff0b7819 */ /* 0x000fc80000011607 */
[----:B------:R-:W-:-:S13]  /*03b0*/  ISETP.GE.U32.AND P0, PT, R0, R11, PT ;  /* 0x0000000b0000720c */ /* 0x000fda0003f06070 */
[----:B0-----:R-:W-:Y:S01]  /*03c0*/  @!P0 IMAD R3, R11, 0x4, R6 ;  /* 0x000000040b038824 */ /* 0x001fe200078e0206 */
[----:B------:R-:W-:Y:S05]  /*03d0*/  @!P0 LDS R4, [R6] ;  /* 0x0000000006048984 */ /* 0x000fea0000000800 */
[----:B------:R-:W0:Y:S02]  /*03e0*/  @!P0 LDS R3, [R3] ;  /* 0x0000000003038984 */ /* 0x000e240000000800 */
[----:B0-----:R-:W-:-:S05]  /*03f0*/  @!P0 FADD R9, R3, R4 ;  /* 0x0000000403098221 */ /* 0x001fca0000000000 */
[----:B------:R2:W-:Y:S01]  /*0400*/  @!P0 STS [R6], R9 ;  /* 0x0000000906008388 */ /* 0x0005e20000000800 */
[----:B------:R-:W-:Y:S01]  /*0410*/  ISETP.GT.U32.AND P0, PT, R7, 0x3, PT ;  /* 0x000000030700780c */ /* 0x000fe20003f04070 */
[----:B------:R-:W-:-:S12]  /*0420*/  IMAD.MOV.U32 R7, RZ, RZ, R11 ;  /* 0x000000ffff077224 */ /* 0x000fd800078e000b */
[----:B--2---:R-:W-:Y:S05]  /*0430*/  @P0 BRA `(.L_x_5) ;  /* 0xfffffffc00d40947 */ /* 0x004fea000383ffff */
.L_x_4:
[----:B------:R-:W2:Y:S01]  /*0440*/  LDCU UR4, c[0x0][0x390] ;  /* 0x00007200ff0477ac */ /* 0x000ea20008000800 */
[----:B------:R-:W-:Y:S01]  /*0450*/  BAR.SYNC.DEFER_BLOCKING 0x0 ;  /* 0x0000000000007b1d */ /* 0x000fe20000010000 */
[----:B--2---:R-:W-:-:S13]  /*0460*/  ISETP.GE.AND P0, PT, R0, UR4, PT ;  /* 0x0000000400007c0c */ /* 0x004fda000bf06270 */
[----:B------:R-:W-:Y:S05]  /*0470*/  @P0 EXIT ;  /* 0x000000000000094d */ /* 0x000fea0003800000 */
[----:B------:R-:W2:Y:S01]  /*0480*/  S2UR UR5, SR_CgaCtaId ;  /* 0x00000000000579c3 */ /* 0x000ea20000008800 */
[----:B------:R-:W-:Y:S01]  /*0490*/  UMOV UR4, 0x400 ;  /* 0x0000040000047882 */ /* 0x000fe20000000000 */
[----:B------:R-:W-:Y:S01]  /*04a0*/  BSSY.RECONVERGENT B0, `(.L_x_6) ;  /* 0x000000f000007945 */ /* 0x000fe20003800200 */
[----:B--2---:R-:W-:-:S09]  /*04b0*/  ULEA UR4, UR5, UR4, 0x18 ;  /* 0x0000000405047291 */ /* 0x004fd2000f8ec0ff */
[----:B01----:R-:W0:Y:S02]  /*04c0*/  LDS R6, [UR4] ;  /* 0x00000004ff067984 */ /* 0x003e240008000800 */
[----:B0-----:R-:W0:Y:S08]  /*04d0*/  MUFU.RCP R3, R6 ;  /* 0x0000000600037308 */ /* 0x001e300000001000 */
[----:B------:R-:W1:Y:S01]  /*04e0*/  FCHK P0, R5, R6 ;  /* 0x0000000605007302 */ /* 0x000e620000000000 */
[----:B0-----:R-:W-:-:S04]  /*04f0*/  FFMA R0, -R6, R3, 1 ;  /* 0x3f80000006007423 */ /* 0x001fc80000000103 */
[----:B------:R-:W-:-:S04]  /*0500*/  FFMA R0, R3, R0, R3 ;  /* 0x0000000003007223 */ /* 0x000fc80000000003 */
[----:B------:R-:W-:-:S04]  /*0510*/  FFMA R3, R0, R5, RZ ;  /* 0x0000000500037223 */ /* 0x000fc800000000ff */
[----:B------:R-:W-:-:S04]  /*0520*/  FFMA R4, -R6, R3, R5 ;  /* 0x0000000306047223 */ /* 0x000fc80000000105 */
[----:B------:R-:W-:Y:S01]  /*0530*/  FFMA R7, R0, R4, R3 ;  /* 0x0000000400077223 */ /* 0x000fe20000000003 */
[----:B-1----:R-:W-:Y:S06]  /*0540*/  @!P0 BRA `(.L_x_7) ;  /* 0x0000000000108947 */ /* 0x002fec0003800000 */
[----:B------:R-:W-:Y:S01]  /*0550*/  IMAD.MOV.U32 R3, RZ, RZ, R5 ;  /* 0x000000ffff037224 */ /* 0x000fe200078e0005 */
[----:B------:R-:W-:-:S07]  /*0560*/  MOV R4, 0x580 ;  /* 0x0000058000047802 */ /* 0x000fce0000000f00 */
[----:B------:R-:W-:Y:S05]  /*0570*/  CALL.REL.NOINC `($__internal_0_$__cuda_sm3x_div_rn_noftz_f32_slowpath) ;  /* 0x0000000000187944 */ /* 0x000fea0003c00000 */
[----:B------:R-:W-:-:S07]  /*0580*/  IMAD.MOV.U32 R7, RZ, RZ, R0 ;  /* 0x000000ffff077224 */ /* 0x000fce00078e0000 */
.L_x_7:
[----:B------:R-:W-:Y:S05]  /*0590*/  BSYNC.RECONVERGENT B0 ;  /* 0x0000000000007941 */ /* 0x000fea0003800200 */
.L_x_6:
[----:B------:R-:W0:Y:S02]  /*05a0*/  LDC.64 R4, c[0x0][0x388] ;  /* 0x0000e200ff047b82 */ /* 0x000e240000000a00 */
[----:B0-----:R-:W-:-:S05]  /*05b0*/  IMAD.WIDE R2, R2, 0x4, R4 ;  /* 0x0000000402027825 */ /* 0x001fca00078e0204 */
[----:B------:R-:W-:Y:S01]  /*05c0*/  STG.E desc[UR6][R2.64], R7 ;  /* 0x0000000702007986 */ /* 0x000fe2000c101906 */
[----:B------:R-:W-:Y:S05]  /*05d0*/  EXIT ;  /* 0x000000000000794d */ /* 0x000fea0003800000 */
        .weak           $__internal_0_$__cuda_sm3x_div_rn_noftz_f32_slowpath
        .type           $__internal_0_$__cuda_sm3x_div_rn_noftz_f32_slowpath,@function
        .size           $__internal_0_$__cuda_sm3x_div_rn_noftz_f32_slowpath,(.L_x_20 - $__internal_0_$__cuda_sm3x_div_rn_noftz_f32_slowpath)
$__internal_0_$__cuda_sm3x_div_rn_noftz_f32_slowpath:
[----:B------:R-:W-:Y:S01]  /*05e0*/  SHF.R.U32.HI R5, RZ, 0x17, R6 ;  /* 0x00000017ff057819 */ /* 0x000fe20000011606 */
[----:B------:R-:W-:Y:S01]  /*05f0*/  BSSY.RECONVERGENT B1, `(.L_x_8) ;  /* 0x0000063000017945 */ /* 0x000fe20003800200 */
[----:B------:R-:W-:Y:S02]  /*0600*/  SHF.R.U32.HI R0, RZ, 0x17, R3 ;  /* 0x00000017ff007819 */ /* 0x000fe40000011603 */
[----:B------:R-:W-:Y:S02]  /*0610*/  LOP3.LUT R5, R5, 0xff, RZ, 0xc0, !PT ;  /* 0x000000ff05057812 */ /* 0x000fe400078ec0ff */
[----:B------:R-:W-:-:S03]  /*0620*/  LOP3.LUT R10, R0, 0xff, RZ, 0xc0, !PT ;  /* 0x000000ff000a7812 */ /* 0x000fc600078ec0ff */
[----:B------:R-:W-:Y:S02]  /*0630*/  VIADD R8, R5, 0xffffffff ;  /* 0xffffffff05087836 */ /* 0x000fe40000000000 */
[----:B------:R-:W-:-:S03]  /*0640*/  VIADD R9, R10, 0xffffffff ;  /* 0xffffffff0a097836 */ /* 0x000fc60000000000 */
[----:B------:R-:W-:-:S04]  /*0650*/  ISETP.GT.U32.AND P0, PT, R8, 0xfd, PT ;  /* 0x000000fd0800780c */ /* 0x000fc80003f04070 */
[----:B------:R-:W-:-:S13]  /*0660*/  ISETP.GT.U32.OR P0, PT, R9, 0xfd, P0 ;  /* 0x000000fd0900780c */ /* 0x000fda0000704470 */
[----:B------:R-:W-:Y:S01]  /*0670*/  @!P0 IMAD.MOV.U32 R7, RZ, RZ, RZ ;  /* 0x000000ffff078224 */ /* 0x000fe200078e00ff */
[----:B------:R-:W-:Y:S06]  /*0680*/  @!P0 BRA `(.L_x_9) ;  /* 0x0000000000608947 */ /* 0x000fec0003800000 */
[----:B------:R-:W-:Y:S01]  /*0690*/  FSETP.GTU.FTZ.AND P0, PT, |R3|, +INF , PT ;  /* 0x7f8000000300780b */ /* 0x000fe20003f1c200 */
[----:B------:R-:W-:Y:S01]  /*06a0*/  IMAD.MOV.U32 R0, RZ, RZ, R6 ;  /* 0x000000ffff007224 */ /* 0x000fe200078e0006 */
[----:B------:R-:W-:-:S04]  /*06b0*/  FSETP.GTU.FTZ.AND P1, PT, |R6|, +INF , PT ;  /* 0x7f8000000600780b */ /* 0x000fc80003f3c200 */
[----:B------:R-:W-:-:S13]  /*06c0*/  PLOP3.LUT P0, PT, P0, P1, PT, 0xf8, 0x8f ;  /* 0x00000000008f781c */ /* 0x000fda0000703f70 */
[----:B------:R-:W-:Y:S05]  /*06d0*/  @P0 BRA `(.L_x_10) ;  /* 0x00000004004c0947 */ /* 0x000fea0003800000 */
[----:B------:R-:W-:-:S13]  /*06e0*/  LOP3.LUT P0, RZ, R6, 0x7fffffff, R3, 0xc8, !PT ;  /* 0x7fffffff06ff7812 */ /* 0x000fda000780c803 */
[----:B------:R-:W-:Y:S05]  /*06f0*/  @!P0 BRA `(.L_x_11) ;  /* 0x00000004003c8947 */ /* 0x000fea0003800000 */
[C---:B------:R-:W-:Y:S02]  /*0700*/  FSETP.NEU.FTZ.AND P2, PT, |R3|.reuse, +INF , PT ;  /* 0x7f8000000300780b */ /* 0x040fe40003f5d200 */
[----:B------:R-:W-:Y:S02]  /*0710*/  FSETP.NEU.FTZ.AND P1, PT, |R0|, +INF , PT ;  /* 0x7f8000000000780b */ /* 0x000fe40003f3d200 */
[----:B------:R-:W-:-:S11]  /*0720*/  FSETP.NEU.FTZ.AND P0, PT, |R3|, +INF , PT ;  /* 0x7f8000000300780b */ /* 0x000fd60003f1d200 */
[----:B------:R-:W-:Y:S05]  /*0730*/  @!P1 BRA !P2, `(.L_x_11) ;  /* 0x00000004002c9947 */ /* 0x000fea0005000000 */
[----:B------:R-:W-:-:S04]  /*0740*/  LOP3.LUT P2, RZ, R3, 0x7fffffff, RZ, 0xc0, !PT ;  /* 0x7fffffff03ff7812 */ /* 0x000fc8000784c0ff */
[----:B------:R-:W-:-:S13]  /*0750*/  PLOP3.LUT P1, PT, P1, P2, PT, 0x2f, 0xf2 ;  /* 0x0000000000f2781c */ /* 0x000fda0000f24577 */
[----:B------:R-:W-:Y:S05]  /*0760*/  @P1 BRA `(.L_x_12) ;  /* 0x0000000400181947 */ /* 0x000fea0003800000 */
[----:B------:R-:W-:-:S04]  /*0770*/  LOP3.LUT P1, RZ, R6, 0x7fffffff, RZ, 0xc0, !PT ;  /* 0x7fffffff06ff7812 */ /* 0x000fc8000782c0ff */
[----:B------:R-:W-:-:S13]  /*0780*/  PLOP3.LUT P0, PT, P0, P1, PT, 0x2f, 0xf2 ;  /* 0x0000000000f2781c */ /* 0x000fda0000702577 */
[----:B------:R-:W-:Y:S05]  /*0790*/  @P0 BRA `(.L_x_13) ;  /* 0x0000000400000947 */ /* 0x000fea0003800000 */
[----:B------:R-:W-:Y:S02]  /*07a0*/  ISETP.GE.AND P0, PT, R9, RZ, PT ;  /* 0x000000ff0900720c */ /* 0x000fe40003f06270 */
[----:B------:R-:W-:-:S11]  /*07b0*/  ISETP.GE.AND P1, PT, R8, RZ, PT ;  /* 0x000000ff0800720c */ /* 0x000fd60003f26270 */
[----:B------:R-:W-:Y:S02]  /*07c0*/  @P0 IMAD.MOV.U32 R7, RZ, RZ, RZ ;  /* 0x000000ffff070224 */ /* 0x000fe400078e00ff */
[----:B------:R-:W-:Y:S01]  /*07d0*/  @!P0 FFMA R3, R3, 1.84467440737095516160e+19, RZ ;  /* 0x5f80000003038823 */ /* 0x000fe200000000ff */
[----:B------:R-:W-:Y:S02]  /*07e0*/  @!P0 IMAD.MOV.U32 R7, RZ, RZ, -0x40 ;  /* 0xffffffc0ff078424 */ /* 0x000fe400078e00ff */
[----:B------:R-:W-:Y:S02]  /*07f0*/  @!P1 FFMA R6, R0, 1.84467440737095516160e+19, RZ ;  /* 0x5f80000000069823 */ /* 0x000fe400000000ff */
[----:B------:R-:W-:-:S07]  /*0800*/  @!P1 VIADD R7, R7, 0x40 ;  /* 0x0000004007079836 */ /* 0x000fce0000000000 */
.L_x_9:
[----:B------:R-:W-:Y:S01]  /*0810*/  LEA R9, R5, 0xc0800000, 0x17 ;  /* 0xc080000005097811 */ /* 0x000fe200078eb8ff */
[----:B------:R-:W-:Y:S04]  /*0820*/  BSSY.RECONVERGENT B2, `(.L_x_14) ;  /* 0x0000036000027945 */ /* 0x000fe80003800200 */
[----:B------:R-:W-:Y:S02]  /*0830*/  IMAD.IADD R9, R6, 0x1, -R9 ;  /* 0x0000000106097824 */ /* 0x000fe400078e0a09 */
[----:B------:R-:W-:Y:S02]  /*0840*/  VIADD R6, R10, 0xffffff81 ;  /* 0xffffff810a067836 */ /* 0x000fe40000000000 */
[----:B------:R-:W0:Y:S01]  /*0850*/  MUFU.RCP R8, R9 ;  /* 0x0000000900087308 */ /* 0x000e220000001000 */
[----:B------:R-:W-:Y:S01]  /*0860*/  FADD.FTZ R11, -R9, -RZ ;  /* 0x800000ff090b7221 */ /* 0x000fe20000010100 */
[C---:B------:R-:W-:Y:S01]  /*0870*/  IMAD R0, R6.reuse, -0x800000, R3 ;  /* 0xff80000006007824 */ /* 0x040fe200078e0203 */
[----:B------:R-:W-:-:S05]  /*0880*/  IADD3 R6, PT, PT, R6, 0x7f, -R5 ;  /* 0x0000007f06067810 */ /* 0x000fca0007ffe805 */
[----:B------:R-:W-:Y:S02]  /*0890*/  IMAD.IADD R6, R6, 0x1, R7 ;  /* 0x0000000106067824 */ /* 0x000fe400078e0207 */
[----:B0-----:R-:W-:-:S04]  /*08a0*/  FFMA R13, R8, R11, 1 ;  /* 0x3f800000080d7423 */ /* 0x001fc8000000000b */
[----:B------:R-:W-:-:S04]  /*08b0*/  FFMA R10, R8, R13, R8 ;  /* 0x0000000d080a7223 */ /* 0x000fc80000000008 */
[----:B------:R-:W-:-:S04]  /*08c0*/  FFMA R3, R0, R10, RZ ;  /* 0x0000000a00037223 */ /* 0x000fc800000000ff */
[----:B------:R-:W-:-:S04]  /*08d0*/  FFMA R8, R11, R3, R0 ;  /* 0x000000030b087223 */ /* 0x000fc80000000000 */
[----:B------:R-:W-:-:S04]  /*08e0*/  FFMA R13, R10, R8, R3 ;  /* 0x000000080a0d7223 */ /* 0x000fc80000000003 */
[----:B------:R-:W-:-:S04]  /*08f0*/  FFMA R8, R11, R13, R0 ;  /* 0x0000000d0b087223 */ /* 0x000fc80000000000 */
[----:B------:R-:W-:-:S05]  /*0900*/  FFMA R0, R10, R8, R13 ;  /* 0x000000080a007223 */ /* 0x000fca000000000d */
[----:B------:R-:W-:-:S04]  /*0910*/  SHF.R.U32.HI R3, RZ, 0x17, R0 ;  /* 0x00000017ff037819 */ /* 0x000fc80000011600 */
[----:B------:R-:W-:-:S05]  /*0920*/  LOP3.LUT R3, R3, 0xff, RZ, 0xc0, !PT ;  /* 0x000000ff03037812 */ /* 0x000fca00078ec0ff */
[----:B------:R-:W-:-:S04]  /*0930*/  IMAD.IADD R7, R3, 0x1, R6 ;  /* 0x0000000103077824 */ /* 0x000fc800078e0206 */
[----:B------:R-:W-:-:S05]  /*0940*/  VIADD R3, R7, 0xffffffff ;  /* 0xffffffff07037836 */ /* 0x000fca0000000000 */
[----:B------:R-:W-:-:S13]  /*0950*/  ISETP.GE.U32.AND P0, PT, R3, 0xfe, PT ;  /* 0x000000fe0300780c */ /* 0x000fda0003f06070 */
[----:B------:R-:W-:Y:S05]  /*0960*/  @!P0 BRA `(.L_x_15) ;  /* 0x0000000000808947 */ /* 0x000fea0003800000 */
[----:B------:R-:W-:-:S13]  /*0970*/  ISETP.GT.AND P0, PT, R7, 0xfe, PT ;  /* 0x000000fe0700780c */ /* 0x000fda0003f04270 */
[----:B------:R-:W-:Y:S05]  /*0980*/  @P0 BRA `(.L_x_16) ;  /* 0x00000000006c0947 */ /* 0x000fea0003800000 */
[----:B------:R-:W-:-:S13]  /*0990*/  ISETP.GE.AND P0, PT, R7, 0x1, PT ;  /* 0x000000010700780c */ /* 0x000fda0003f06270 */
[----:B------:R-:W-:Y:S05]  /*09a0*/  @P0 BRA `(.L_x_17) ;  /* 0x0000000000740947 */ /* 0x000fea0003800000 */
[----:B------:R-:W-:Y:S02]  /*09b0*/  ISETP.GE.AND P0, PT, R7, -0x18, PT ;  /* 0xffffffe80700780c */ /* 0x000fe40003f06270 */
[----:B------:R-:W-:-:S11]  /*09c0*/  LOP3.LUT R0, R0, 0x80000000, RZ, 0xc0, !PT ;  /* 0x8000000000007812 */ /* 0x000fd600078ec0ff */
[----:B------:R-:W-:Y:S05]  /*09d0*/  @!P0 BRA `(.L_x_17) ;  /* 0x0000000000688947 */ /* 0x000fea0003800000 */
[CCC-:B------:R-:W-:Y:S01]  /*09e0*/  FFMA.RZ R3, R10.reuse, R8.reuse, R13.reuse ;  /* 0x000000080a037223 */ /* 0x1c0fe2000000c00d */
[CCC-:B------:R-:W-:Y:S01]  /*09f0*/  FFMA.RM R6, R10.reuse, R8.reuse, R13.reuse ;  /* 0x000000080a067223 */ /* 0x1c0fe2000000400d */
[C---:B------:R-:W-:Y:S02]  /*0a00*/  ISETP.NE.AND P2, PT, R7.reuse, RZ, PT ;  /* 0x000000ff0700720c */ /* 0x040fe40003f45270 */
[----:B------:R-:W-:Y:S02]  /*0a10*/  ISETP.NE.AND P1, PT, R7, RZ, PT ;  /* 0x000000ff0700720c */ /* 0x000fe40003f25270 */
[----:B------:R-:W-:Y:S01]  /*0a20*/  LOP3.LUT R5, R3, 0x7fffff, RZ, 0xc0, !PT ;  /* 0x007fffff03057812 */ /* 0x000fe200078ec0ff */
[----:B------:R-:W-:Y:S01]  /*0a30*/  FFMA.RP R3, R10, R8, R13 ;  /* 0x000000080a037223 */ /* 0x000fe2000000800d */
[----:B------:R-:W-:Y:S02]  /*0a40*/  VIADD R8, R7, 0x20 ;  /* 0x0000002007087836 */ /* 0x000fe40000000000 */
[----:B------:R-:W-:Y:S01]  /*0a50*/  LOP3.LUT R5, R5, 0x800000, RZ, 0xfc, !PT ;  /* 0x0080000005057812 */ /* 0x000fe200078efcff */
[----:B------:R-:W-:Y:S01]  /*0a60*/  IMAD.MOV R7, RZ, RZ, -R7 ;  /* 0x000000ffff077224 */ /* 0x000fe200078e0a07 */
[----:B------:R-:W-:-:S02]  /*0a70*/  FSETP.NEU.FTZ.AND P0, PT, R3, R6, PT ;  /* 0x000000060300720b */ /* 0x000fc40003f1d000 */
[----:B------:R-:W-:Y:S02]  /*0a80*/  SHF.L.U32 R8, R5, R8, RZ ;  /* 0x0000000805087219 */ /* 0x000fe400000006ff */
[----:B------:R-:W-:Y:S02]  /*0a90*/  SEL R6, R7, RZ, P2 ;  /* 0x000000ff07067207 */ /* 0x000fe40001000000 */
[----:B------:R-:W-:Y:S02]  /*0aa0*/  ISETP.NE.AND P1, PT, R8, RZ, P1 ;  /* 0x000000ff0800720c */ /* 0x000fe40000f25270 */
[----:B------:R-:W-:Y:S02]  /*0ab0*/  SHF.R.U32.HI R6, RZ, R6, R5 ;  /* 0x00000006ff067219 */ /* 0x000fe40000011605 */
[----:B------:R-:W-:Y:S02]  /*0ac0*/  PLOP3.LUT P0, PT, P0, P1, PT, 0xf8, 0x8f ;  /* 0x00000000008f781c */ /* 0x000fe40000703f70 */
[----:B------:R-:W-:-:S02]  /*0ad0*/  SHF.R.U32.HI R8, RZ, 0x1, R6 ;  /* 0x00000001ff087819 */ /* 0x000fc40000011606 */
[----:B------:R-:W-:-:S04]  /*0ae0*/  SEL R3, RZ, 0x1, !P0 ;  /* 0x00000001ff037807 */ /* 0x000fc80004000000 */
[----:B------:R-:W-:-:S04]  /*0af0*/  LOP3.LUT R3, R3, 0x1, R8, 0xf8, !PT ;  /* 0x0000000103037812 */ /* 0x000fc800078ef808 */
[----:B------:R-:W-:-:S05]  /*0b00*/  LOP3.LUT R3, R3, R6, RZ, 0xc0, !PT ;  /* 0x0000000603037212 */ /* 0x000fca00078ec0ff */
[----:B------:R-:W-:-:S05]  /*0b10*/  IMAD.IADD R3, R8, 0x1, R3 ;  /* 0x0000000108037824 */ /* 0x000fca00078e0203 */
[----:B------:R-:W-:Y:S01]  /*0b20*/  LOP3.LUT R0, R3, R0, RZ, 0xfc, !PT ;  /* 0x0000000003007212 */ /* 0x000fe200078efcff */
[----:B------:R-:W-:Y:S06]  /*0b30*/  BRA `(.L_x_17) ;  /* 0x0000000000107947 */ /* 0x000fec0003800000 */
.L_x_16:
[----:B------:R-:W-:-:S04]  /*0b40*/  LOP3.LUT R0, R0, 0x80000000, RZ, 0xc0, !PT ;  /* 0x8000000000007812 */ /* 0x000fc800078ec0ff */
[----:B------:R-:W-:Y:S01]  /*0b50*/  LOP3.LUT R0, R0, 0x7f800000, RZ, 0xfc, !PT ;  /* 0x7f80000000007812 */ /* 0x000fe200078efcff */
[----:B------:R-:W-:Y:S06]  /*0b60*/  BRA `(.L_x_17) ;  /* 0x0000000000047947 */ /* 0x000fec0003800000 */
.L_x_15:
[----:B------:R-:W-:-:S07]  /*0b70*/  IMAD R0, R6, 0x800000, R0 ;  /* 0x0080000006007824 */ /* 0x000fce00078e0200 */
.L_x_17:
[----:B------:R-:W-:Y:S05]  /*0b80*/  BSYNC.RECONVERGENT B2 ;  /* 0x0000000000027941 */ /* 0x000fea0003800200 */
.L_x_14:
[----:B------:R-:W-:Y:S05]  /*0b90*/  BRA `(.L_x_18) ;  /* 0x0000000000207947 */ /* 0x000fea0003800000 */
.L_x_13:
[----:B------:R-:W-:-:S04]  /*0ba0*/  LOP3.LUT R0, R6, 0x80000000, R3, 0x48, !PT ;  /* 0x8000000006007812 */ /* 0x000fc800078e4803 */
[----:B------:R-:W-:Y:S01]  /*0bb0*/  LOP3.LUT R0, R0, 0x7f800000, RZ, 0xfc, !PT ;  /* 0x7f80000000007812 */ /* 0x000fe200078efcff */
[----:B------:R-:W-:Y:S06]  /*0bc0*/  BRA `(.L_x_18) ;  /* 0x0000000000147947 */ /* 0x000fec0003800000 */
.L_x_12:
[----:B------:R-:W-:Y:S01]  /*0bd0*/  LOP3.LUT R0, R6, 0x80000000, R3, 0x48, !PT ;  /* 0x8000000006007812 */ /* 0x000fe200078e4803 */
[----:B------:R-:W-:Y:S06]  /*0be0*/  BRA `(.L_x_18) ;  /* 0x00000000000c7947 */ /* 0x000fec0003800000 */
.L_x_11:
[----:B------:R-:W0:Y:S01]  /*0bf0*/  MUFU.RSQ R0, -QNAN ;  /* 0xffc0000000007908 */ /* 0x000e220000001400 */
[----:B------:R-:W-:Y:S05]  /*0c00*/  BRA `(.L_x_18) ;  /* 0x0000000000047947 */ /* 0x000fea0003800000 */
.L_x_10:
[----:B------:R-:W-:-:S07]  /*0c10*/  FADD.FTZ R0, R3, R0 ;  /* 0x0000000003007221 */ /* 0x000fce0000010000 */
.L_x_18:
[----:B------:R-:W-:Y:S05]  /*0c20*/  BSYNC.RECONVERGENT B1 ;  /* 0x0000000000017941 */ /* 0x000fea0003800200 */
.L_x_8:
[----:B------:R-:W-:-:S04]  /*0c30*/  IMAD.MOV.U32 R5, RZ, RZ, 0x0 ;  /* 0x00000000ff057424 */ /* 0x000fc800078e00ff */
[----:B0-----:R-:W-:Y:S05]  /*0c40*/  RET.REL.NODEC R4 `(_Z13softmaxKernelPKfPfi) ;  /* 0xfffffff004ec7950 */ /* 0x001fea0003c3ffff */
.L_x_19:
[----:B------:R-:W-:-:S00]  /*0c50*/  BRA `(.L_x_19) ;  /* 0xfffffffc00fc7947 */ /* 0x000fc0000383ffff */
[----:B------:R-:W-:-:S00]  /*0c60*/  NOP ;  /* 0x0000000000007918 */ /* 0x000fc00000000000 */
        /* <DEDUP_REMOVED lines=9> */
.L_x_20:


//--------------------- .nv.shared._Z13softmaxKernelPKfPfi --------------------------
	.section	.nv.shared._Z13softmaxKernelPKfPfi,"aw",@nobits
	.sectionflags	@""
	.align	16
	.zero		1024


//--------------------- .nv.shared.reserved.0     --------------------------
	.section	.nv.shared.reserved.0,"aw",@nobits
	.weak		__nv_reservedSMEM_offset_0_alias
	.size		__nv_reservedSMEM_offset_0_alias, 0, 64
	.other		__nv_reservedSMEM_offset_0_alias,@"STO_CUDA_RESERVED_SHARED STV_DEFAULT"
__nv_reservedSMEM_offset_0_alias:
	.zero		0
	.zero		64


//--------------------- .nv.constant0._Z13softmaxKernelPKfPfi --------------------------
	.section	.nv.constant0._Z13softmaxKernelPKfPfi,"a",@progbits
	.sectionflags	@""
	.align	4
.nv.constant0._Z13softmaxKernelPKfPfi:
	.zero		916


//--------------------- SYMBOLS --------------------------

	.type		.nv.reservedSmem.offset0,@object
	.size		.nv.reservedSmem.offset0,0x4
	.type		.nv.reservedSmem.cap,@object
	.size		.nv.reservedSmem.cap,0x4
